	.headerflags	@"EF_CUDA_TEXMODE_UNIFIED EF_CUDA_64BIT_ADDRESS EF_CUDA_ACCELERATORS EF_CUDA_SM90 EF_CUDA_VIRTUAL_SM(EF_CUDA_SM90)"
	.elftype	@"ET_EXEC"


//--------------------- .nv.info                  --------------------------
	.section	.nv.info,"",@"SHT_CUDA_INFO"
	.align	4


	//----- nvinfo : EIATTR_REGCOUNT
	.align		4
        /*0000*/ 	.byte	0x04, 0x2f
        /*0002*/ 	.short	(.L_1 - .L_0)
	.align		4
.L_0:
        /*0004*/ 	.word	index@(triton_poi_fused_sum_6)
        /*0008*/ 	.word	0x00000018


	//----- nvinfo : EIATTR_MIN_STACK_SIZE
	.align		4
.L_1:
        /*000c*/ 	.byte	0x04, 0x12
        /*000e*/ 	.short	(.L_3 - .L_2)
	.align		4
.L_2:
        /*0010*/ 	.word	index@(triton_poi_fused_sum_6)
        /*0014*/ 	.word	0x00000000


	//----- nvinfo : EIATTR_FRAME_SIZE
	.align		4
.L_3:
        /*0018*/ 	.byte	0x04, 0x11
        /*001a*/ 	.short	(.L_5 - .L_4)
	.align		4
.L_4:
        /*001c*/ 	.word	index@(triton_poi_fused_sum_6)
        /*0020*/ 	.word	0x00000000


	//----- nvinfo : EIATTR_MIN_STACK_SIZE
	.align		4
.L_5:
        /*0024*/ 	.byte	0x04, 0x12
        /*0026*/ 	.short	(.L_7 - .L_6)
	.align		4
.L_6:
        /*0028*/ 	.word	index@(triton_poi_fused_sum_6)
        /*002c*/ 	.word	0x00000000
.L_7:


//--------------------- .nv.info.triton_poi_fused_sum_6 --------------------------
	.section	.nv.info.triton_poi_fused_sum_6,"",@"SHT_CUDA_INFO"
	.sectionflags	@""
	.align	4


	//----- nvinfo : EIATTR_CUDA_API_VERSION
	.align		4
        /*0000*/ 	.byte	0x04, 0x37
        /*0002*/ 	.short	(.L_9 - .L_8)
.L_8:
        /*0004*/ 	.word	0x0000007c


	//----- nvinfo : EIATTR_KPARAM_INFO
	.align		4
.L_9:
        /*0008*/ 	.byte	0x04, 0x17
        /*000a*/ 	.short	(.L_11 - .L_10)
.L_10:
        /*000c*/ 	.word	0x00000000
        /*0010*/ 	.short	0x0002
        /*0012*/ 	.short	0x0010
        /*0014*/ 	.byte	0x00, 0xf0, 0x11, 0x00


	//----- nvinfo : EIATTR_KPARAM_INFO
	.align		4
.L_11:
        /*0018*/ 	.byte	0x04, 0x17
        /*001a*/ 	.short	(.L_13 - .L_12)
.L_12:
        /*001c*/ 	.word	0x00000000
        /*0020*/ 	.short	0x0001
        /*0022*/ 	.short	0x0008
        /*0024*/ 	.byte	0x00, 0xf4, 0x21, 0x00


	//----- nvinfo : EIATTR_KPARAM_INFO
	.align		4
.L_13:
        /*0028*/ 	.byte	0x04, 0x17
        /*002a*/ 	.short	(.L_15 - .L_14)
.L_14:
        /*002c*/ 	.word	0x00000000
        /*0030*/ 	.short	0x0000
        /*0032*/ 	.short	0x0000
        /*0034*/ 	.byte	0x00, 0xf4, 0x21, 0x00


	//----- nvinfo : EIATTR_SPARSE_MMA_MASK
	.align		4
.L_15:
        /*0038*/ 	.byte	0x03, 0x50
        /*003a*/ 	.short	0x0000


	//----- nvinfo : EIATTR_MAXREG_COUNT
	.align		4
        /*003c*/ 	.byte	0x03, 0x1b
        /*003e*/ 	.short	0x00ff


	//----- nvinfo : EIATTR_EXIT_INSTR_OFFSETS
	.align		4
        /*0040*/ 	.byte	0x04, 0x1c
        /*0042*/ 	.short	(.L_17 - .L_16)


	//   ....[0]....
.L_16:
        /*0044*/ 	.word	0x00000260


	//   ....[1]....
        /*0048*/ 	.word	0x00000280


	//----- nvinfo : EIATTR_REQNTID
	.align		4
.L_17:
        /*004c*/ 	.byte	0x04, 0x10
        /*004e*/ 	.short	(.L_19 - .L_18)
.L_18:
        /*0050*/ 	.word	0x00000020
        /*0054*/ 	.word	0x00000001
        /*0058*/ 	.word	0x00000001


	//----- nvinfo : EIATTR_CBANK_PARAM_SIZE
	.align		4
.L_19:
        /*005c*/ 	.byte	0x03, 0x19
        /*005e*/ 	.short	0x0014


	//----- nvinfo : EIATTR_PARAM_CBANK
	.align		4
        /*0060*/ 	.byte	0x04, 0x0a
        /*0062*/ 	.short	(.L_21 - .L_20)
	.align		4
.L_20:
        /*0064*/ 	.word	index@(.nv.constant0.triton_poi_fused_sum_6)
        /*0068*/ 	.short	0x0210
        /*006a*/ 	.short	0x0014


	//----- nvinfo : EIATTR_SW_WAR
	.align		4
.L_21:
        /*006c*/ 	.byte	0x04, 0x36
        /*006e*/ 	.short	(.L_23 - .L_22)
.L_22:
        /*0070*/ 	.word	0x00000008
.L_23:


//--------------------- .nv.callgraph             --------------------------
	.section	.nv.callgraph,"",@"SHT_CUDA_CALLGRAPH"
	.align	4
	.sectionentsize	8
	.align		4
        /*0000*/ 	.word	0x00000000
	.align		4
        /*0004*/ 	.word	0xffffffff
	.align		4
        /*0008*/ 	.word	0x00000000
	.align		4
        /*000c*/ 	.word	0xfffffffe
	.align		4
        /*0010*/ 	.word	0x00000000
	.align		4
        /*0014*/ 	.word	0xfffffffd
	.align		4
        /*0018*/ 	.word	0x00000000
	.align		4
        /*001c*/ 	.word	0xfffffffc


//--------------------- .text.triton_poi_fused_sum_6 --------------------------
	.section	.text.triton_poi_fused_sum_6,"ax",@progbits
	.align	128
        .global         triton_poi_fused_sum_6
        .type           triton_poi_fused_sum_6,@function
        .size           triton_poi_fused_sum_6,(.L_x_1 - triton_poi_fused_sum_6)
        .other          triton_poi_fused_sum_6,@"STO_CUDA_ENTRY STV_DEFAULT"
triton_poi_fused_sum_6:
.text.triton_poi_fused_sum_6:
[----:B------:R-:W0:Y:S02]  /*0000*/  LDC R1, c[0x0][0x28] ;  /* 0x00000a00ff017b82 */ /* 0x000e240000000800 */
[----:B------:R-:W1:Y:S01]  /*0010*/  S2R R0, SR_TID.X ;  /* 0x0000000000007919 */ /* 0x000e620000002100 */
[----:B------:R-:W2:Y:S01]  /*0020*/  LDC.64 R8, c[0x0][0x210] ;  /* 0x00008400ff087b82 */ /* 0x000ea20000000a00 */
[----:B------:R-:W-:Y:S02]  /*0030*/  CS2R R12, SRZ ;  /* 0x00000000000c7805 */ /* 0x000fe4000001ff00 */
[----:B------:R-:W-:Y:S01]  /*0040*/  CS2R R14, SRZ ;  /* 0x00000000000e7805 */ /* 0x000fe2000001ff00 */
[----:B------:R-:W3:Y:S01]  /*0050*/  S2R R11, SR_CTAID.X ;  /* 0x00000000000b7919 */ /* 0x000ee20000002500 */
[----:B------:R-:W-:Y:S01]  /*0060*/  ULDC.64 UR4, c[0x0][0x208] ;  /* 0x0000820000047ab9 */ /* 0x000fe20000000a00 */
[----:B-1----:R-:W-:-:S05]  /*0070*/  IMAD.SHL.U32 R0, R0, 0x2, RZ ;  /* 0x0000000200007824 */ /* 0x002fca00078e00ff */
[----:B------:R-:W-:-:S05]  /*0080*/  LOP3.LUT R0, R0, 0x3e, RZ, 0xc0, !PT ;  /* 0x0000003e00007812 */ /* 0x000fca00078ec0ff */
[----:B---3--:R-:W-:-:S05]  /*0090*/  IMAD R11, R11, 0x40, R0 ;  /* 0x000000400b0b7824 */ /* 0x008fca00078e0200 */
[----:B------:R-:W-:Y:S02]  /*00a0*/  SHF.R.S32.HI R0, RZ, 0x1f, R11 ;  /* 0x0000001fff007819 */ /* 0x000fe4000001140b */
[----:B------:R-:W-:Y:S02]  /*00b0*/  ISETP.GE.AND P0, PT, R11, 0x40, PT ;  /* 0x000000400b00780c */ /* 0x000fe40003f06270 */
[----:B------:R-:W-:-:S04]  /*00c0*/  LEA.HI R0, R0, R11, RZ, 0x4 ;  /* 0x0000000b00007211 */ /* 0x000fc800078f20ff */
[C---:B------:R-:W-:Y:S02]  /*00d0*/  SHF.L.U32 R2, R0.reuse, 0x2, RZ ;  /* 0x0000000200027819 */ /* 0x040fe400000006ff */
[----:B------:R-:W-:Y:S02]  /*00e0*/  LOP3.LUT R0, R0, 0xfffffff0, RZ, 0xc0, !PT ;  /* 0xfffffff000007812 */ /* 0x000fe400078ec0ff */
[----:B------:R-:W-:-:S04]  /*00f0*/  LOP3.LUT R2, R2, 0xffffffc0, RZ, 0xc0, !PT ;  /* 0xffffffc002027812 */ /* 0x000fc800078ec0ff */
[----:B------:R-:W-:-:S05]  /*0100*/  IADD3 R7, R2, R11, -R0 ;  /* 0x0000000b02077210 */ /* 0x000fca0007ffe800 */
[C---:B------:R-:W-:Y:S01]  /*0110*/  VIADD R5, R7.reuse, 0x10 ;  /* 0x0000001007057836 */ /* 0x040fe20000000000 */
[----:B------:R-:W-:Y:S01]  /*0120*/  IADD3 R17, R7, 0x20, RZ ;  /* 0x0000002007117810 */ /* 0x000fe20007ffe0ff */
[----:B--2---:R-:W-:Y:S01]  /*0130*/  IMAD.WIDE R2, R7, 0x4, R8 ;  /* 0x0000000407027825 */ /* 0x004fe200078e0208 */
[----:B------:R-:W-:-:S03]  /*0140*/  IADD3 R21, R7, 0x30, RZ ;  /* 0x0000003007157810 */ /* 0x000fc60007ffe0ff */
[--C-:B------:R-:W-:Y:S01]  /*0150*/  IMAD.WIDE R4, R5, 0x4, R8.reuse ;  /* 0x0000000405047825 */ /* 0x100fe200078e0208 */
[----:B------:R-:W-:Y:S01]  /*0160*/  CS2R R18, SRZ ;  /* 0x0000000000127805 */ /* 0x000fe2000001ff00 */
[----:B------:R1:W2:Y:S02]  /*0170*/  @!P0 LDG.E.64 R12, desc[UR4][R2.64] ;  /* 0x00000004020c8981 */ /* 0x0002a4000c1e1b00 */
[--C-:B------:R-:W-:Y:S02]  /*0180*/  IMAD.WIDE R6, R17, 0x4, R8.reuse ;  /* 0x0000000411067825 */ /* 0x100fe400078e0208 */
[----:B------:R-:W2:Y:S01]  /*0190*/  @!P0 LDG.E.64 R14, desc[UR4][R4.64] ;  /* 0x00000004040e8981 */ /* 0x000ea2000c1e1b00 */
[----:B------:R-:W-:Y:S01]  /*01a0*/  CS2R R16, SRZ ;  /* 0x0000000000107805 */ /* 0x000fe2000001ff00 */
[----:B------:R-:W-:Y:S02]  /*01b0*/  IMAD.WIDE R8, R21, 0x4, R8 ;  /* 0x0000000415087825 */ /* 0x000fe400078e0208 */
[----:B------:R-:W3:Y:S01]  /*01c0*/  @!P0 LDG.E.64 R18, desc[UR4][R6.64] ;  /* 0x0000000406128981 */ /* 0x000ee2000c1e1b00 */
[----:B-1----:R-:W1:Y:S03]  /*01d0*/  LDC.64 R2, c[0x0][0x218] ;  /* 0x00008600ff027b82 */ /* 0x002e660000000a00 */
[----:B------:R-:W4:Y:S01]  /*01e0*/  @!P0 LDG.E.64 R16, desc[UR4][R8.64] ;  /* 0x0000000408108981 */ /* 0x000f22000c1e1b00 */
[----:B-1----:R-:W-:-:S04]  /*01f0*/  IMAD.WIDE R2, R11, 0x4, R2 ;  /* 0x000000040b027825 */ /* 0x002fc800078e0202 */
[----:B--2---:R-:W-:Y:S01]  /*0200*/  FADD R21, R14, R12 ;  /* 0x0000000c0e157221 */ /* 0x004fe20000000000 */
[----:B------:R-:W-:-:S03]  /*0210*/  FADD R0, R15, R13 ;  /* 0x0000000d0f007221 */ /* 0x000fc60000000000 */
[----:B---3--:R-:W-:Y:S01]  /*0220*/  FADD R21, R21, R18 ;  /* 0x0000001215157221 */ /* 0x008fe20000000000 */
[----:B------:R-:W-:-:S03]  /*0230*/  FADD R0, R0, R19 ;  /* 0x0000001300007221 */ /* 0x000fc60000000000 */
[----:B----4-:R-:W-:Y:S01]  /*0240*/  FADD R16, R21, R16 ;  /* 0x0000001015107221 */ /* 0x010fe20000000000 */
[----:B------:R-:W-:Y:S01]  /*0250*/  FADD R17, R0, R17 ;  /* 0x0000001100117221 */ /* 0x000fe20000000000 */
[----:B------:R-:W-:Y:S06]  /*0260*/  @P0 EXIT ;  /* 0x000000000000094d */ /* 0x000fec0003800000 */
[----:B------:R-:W-:Y:S01]  /*0270*/  STG.E.64 desc[UR4][R2.64], R16 ;  /* 0x0000001002007986 */ /* 0x000fe2000c101b04 */
[----:B------:R-:W-:Y:S05]  /*0280*/  EXIT ;  /* 0x000000000000794d */ /* 0x000fea0003800000 */
.L_x_0:
[----:B------:R-:W-:-:S00]  /*0290*/  BRA `(.L_x_0) ;  /* 0xfffffffc00fc7947 */ /* 0x000fc0000383ffff */
[----:B------:R-:W-:-:S00]  /*02a0*/  NOP ;  /* 0x0000000000007918 */ /* 0x000fc00000000000 */
        /* <DEDUP_REMOVED lines=13> */
.L_x_1:


//--------------------- .nv.constant0.triton_poi_fused_sum_6 --------------------------
	.section	.nv.constant0.triton_poi_fused_sum_6,"a",@progbits
	.sectionflags	@""
	.align	4
.nv.constant0.triton_poi_fused_sum_6:
	.zero		548
